//
// Generated by NVIDIA NVVM Compiler
//
// Compiler Build ID: CL-36424714
// Cuda compilation tools, release 13.0, V13.0.88
// Based on NVVM 20.0.0
//

.version 9.0
.target sm_100
.address_size 64

	// .globl	_Z17initialize_planesP5Planei

.visible .entry _Z17initialize_planesP5Planei(
	.param .u64 .ptr .align 1 _Z17initialize_planesP5Planei_param_0,
	.param .u32 _Z17initialize_planesP5Planei_param_1
)
{
	.reg .pred 	%p<2>;
	.reg .b32 	%r<7>;
	.reg .b64 	%rd<5>;

	ld.param.u64 	%rd1, [_Z17initialize_planesP5Planei_param_0];
	ld.param.u32 	%r2, [_Z17initialize_planesP5Planei_param_1];
	mov.u32 	%r3, %ctaid.x;
	mov.u32 	%r4, %ntid.x;
	mov.u32 	%r5, %tid.x;
	mad.lo.s32 	%r1, %r3, %r4, %r5;
	setp.ge.s32 	%p1, %r1, %r2;
	@%p1 bra 	$L__BB0_2;
	cvta.to.global.u64 	%rd2, %rd1;
	mul.wide.s32 	%rd3, %r1, 2008;
	add.s64 	%rd4, %rd2, %rd3;
	st.global.u32 	[%rd4], %r1;
	mov.b32 	%r6, 0;
	st.global.u32 	[%rd4+4], %r6;
$L__BB0_2:
	ret;

}
	// .globl	_Z14assign_flightsPK6FlightiP5Planei
.visible .entry _Z14assign_flightsPK6FlightiP5Planei(
	.param .u64 .ptr .align 1 _Z14assign_flightsPK6FlightiP5Planei_param_0,
	.param .u32 _Z14assign_flightsPK6FlightiP5Planei_param_1,
	.param .u64 .ptr .align 1 _Z14assign_flightsPK6FlightiP5Planei_param_2,
	.param .u32 _Z14assign_flightsPK6FlightiP5Planei_param_3
)
{
	.reg .pred 	%p<9>;
	.reg .b16 	%rs<58>;
	.reg .b32 	%r<36>;
	.reg .b64 	%rd<21>;

	ld.param.u64 	%rd5, [_Z14assign_flightsPK6FlightiP5Planei_param_0];
	ld.param.u32 	%r15, [_Z14assign_flightsPK6FlightiP5Planei_param_1];
	ld.param.u64 	%rd4, [_Z14assign_flightsPK6FlightiP5Planei_param_2];
	ld.param.u32 	%r16, [_Z14assign_flightsPK6FlightiP5Planei_param_3];
	cvta.to.global.u64 	%rd1, %rd5;
	mov.u32 	%r17, %ctaid.x;
	mov.u32 	%r18, %ntid.x;
	mov.u32 	%r19, %tid.x;
	mad.lo.s32 	%r1, %r17, %r18, %r19;
	min.s32 	%r20, %r16, %r15;
	setp.le.s32 	%p1, %r20, %r1;
	@%p1 bra 	$L__BB1_11;
	cvta.to.global.u64 	%rd6, %rd4;
	mul.wide.s32 	%rd7, %r1, 2008;
	add.s64 	%rd8, %rd6, %rd7;
	add.s64 	%rd2, %rd8, 4;
	add.s64 	%rd3, %rd8, 8;
	add.s32 	%r2, %r1, %r16;
	max.s32 	%r21, %r15, %r2;
	setp.lt.s32 	%p2, %r2, %r15;
	selp.u32 	%r22, 1, 0, %p2;
	add.s32 	%r23, %r2, %r22;
	sub.s32 	%r24, %r21, %r23;
	div.u32 	%r25, %r24, %r16;
	add.s32 	%r3, %r25, %r22;
	and.b32  	%r26, %r3, 1;
	setp.eq.b32 	%p3, %r26, 1;
	mov.u32 	%r33, %r1;
	@%p3 bra 	$L__BB1_4;
	ld.global.u32 	%r4, [%rd2];
	setp.gt.s32 	%p4, %r4, 99;
	mov.u32 	%r33, %r2;
	@%p4 bra 	$L__BB1_4;
	mul.wide.s32 	%rd9, %r1, 48;
	add.s64 	%rd10, %rd1, %rd9;
	mul.wide.s32 	%rd11, %r4, 10;
	add.s64 	%rd12, %rd3, %rd11;
	ld.global.u8 	%rs1, [%rd10];
	st.global.u8 	[%rd12], %rs1;
	ld.global.u8 	%rs2, [%rd10+10];
	st.global.u8 	[%rd12+1000], %rs2;
	ld.global.u8 	%rs3, [%rd10+1];
	st.global.u8 	[%rd12+1], %rs3;
	ld.global.u8 	%rs4, [%rd10+11];
	st.global.u8 	[%rd12+1001], %rs4;
	ld.global.u8 	%rs5, [%rd10+2];
	st.global.u8 	[%rd12+2], %rs5;
	ld.global.u8 	%rs6, [%rd10+12];
	st.global.u8 	[%rd12+1002], %rs6;
	ld.global.u8 	%rs7, [%rd10+3];
	st.global.u8 	[%rd12+3], %rs7;
	ld.global.u8 	%rs8, [%rd10+13];
	st.global.u8 	[%rd12+1003], %rs8;
	ld.global.u8 	%rs9, [%rd10+4];
	st.global.u8 	[%rd12+4], %rs9;
	ld.global.u8 	%rs10, [%rd10+14];
	st.global.u8 	[%rd12+1004], %rs10;
	ld.global.u8 	%rs11, [%rd10+5];
	st.global.u8 	[%rd12+5], %rs11;
	ld.global.u8 	%rs12, [%rd10+15];
	st.global.u8 	[%rd12+1005], %rs12;
	ld.global.u8 	%rs13, [%rd10+6];
	st.global.u8 	[%rd12+6], %rs13;
	ld.global.u8 	%rs14, [%rd10+16];
	st.global.u8 	[%rd12+1006], %rs14;
	ld.global.u8 	%rs15, [%rd10+7];
	st.global.u8 	[%rd12+7], %rs15;
	ld.global.u8 	%rs16, [%rd10+17];
	st.global.u8 	[%rd12+1007], %rs16;
	ld.global.u8 	%rs17, [%rd10+8];
	st.global.u8 	[%rd12+8], %rs17;
	ld.global.u8 	%rs18, [%rd10+18];
	st.global.u8 	[%rd12+1008], %rs18;
	mov.b16 	%rs19, 0;
	st.global.u8 	[%rd12+9], %rs19;
	st.global.u8 	[%rd12+1009], %rs19;
	ld.global.u32 	%r27, [%rd2];
	add.s32 	%r28, %r27, 1;
	st.global.u32 	[%rd2], %r28;
$L__BB1_4:
	setp.eq.s32 	%p5, %r3, 0;
	@%p5 bra 	$L__BB1_11;
	ld.global.u32 	%r34, [%rd2];
$L__BB1_6:
	setp.gt.s32 	%p6, %r34, 99;
	@%p6 bra 	$L__BB1_8;
	mul.wide.s32 	%rd13, %r33, 48;
	add.s64 	%rd14, %rd1, %rd13;
	mul.wide.s32 	%rd15, %r34, 10;
	add.s64 	%rd16, %rd3, %rd15;
	ld.global.u8 	%rs20, [%rd14];
	st.global.u8 	[%rd16], %rs20;
	ld.global.u8 	%rs21, [%rd14+10];
	st.global.u8 	[%rd16+1000], %rs21;
	ld.global.u8 	%rs22, [%rd14+1];
	st.global.u8 	[%rd16+1], %rs22;
	ld.global.u8 	%rs23, [%rd14+11];
	st.global.u8 	[%rd16+1001], %rs23;
	ld.global.u8 	%rs24, [%rd14+2];
	st.global.u8 	[%rd16+2], %rs24;
	ld.global.u8 	%rs25, [%rd14+12];
	st.global.u8 	[%rd16+1002], %rs25;
	ld.global.u8 	%rs26, [%rd14+3];
	st.global.u8 	[%rd16+3], %rs26;
	ld.global.u8 	%rs27, [%rd14+13];
	st.global.u8 	[%rd16+1003], %rs27;
	ld.global.u8 	%rs28, [%rd14+4];
	st.global.u8 	[%rd16+4], %rs28;
	ld.global.u8 	%rs29, [%rd14+14];
	st.global.u8 	[%rd16+1004], %rs29;
	ld.global.u8 	%rs30, [%rd14+5];
	st.global.u8 	[%rd16+5], %rs30;
	ld.global.u8 	%rs31, [%rd14+15];
	st.global.u8 	[%rd16+1005], %rs31;
	ld.global.u8 	%rs32, [%rd14+6];
	st.global.u8 	[%rd16+6], %rs32;
	ld.global.u8 	%rs33, [%rd14+16];
	st.global.u8 	[%rd16+1006], %rs33;
	ld.global.u8 	%rs34, [%rd14+7];
	st.global.u8 	[%rd16+7], %rs34;
	ld.global.u8 	%rs35, [%rd14+17];
	st.global.u8 	[%rd16+1007], %rs35;
	ld.global.u8 	%rs36, [%rd14+8];
	st.global.u8 	[%rd16+8], %rs36;
	ld.global.u8 	%rs37, [%rd14+18];
	st.global.u8 	[%rd16+1008], %rs37;
	mov.b16 	%rs38, 0;
	st.global.u8 	[%rd16+9], %rs38;
	st.global.u8 	[%rd16+1009], %rs38;
	ld.global.u32 	%r29, [%rd2];
	add.s32 	%r34, %r29, 1;
	st.global.u32 	[%rd2], %r34;
$L__BB1_8:
	add.s32 	%r11, %r33, %r16;
	setp.gt.s32 	%p7, %r34, 99;
	@%p7 bra 	$L__BB1_10;
	mul.wide.s32 	%rd17, %r11, 48;
	add.s64 	%rd18, %rd1, %rd17;
	mul.wide.s32 	%rd19, %r34, 10;
	add.s64 	%rd20, %rd3, %rd19;
	ld.global.u8 	%rs39, [%rd18];
	st.global.u8 	[%rd20], %rs39;
	ld.global.u8 	%rs40, [%rd18+10];
	st.global.u8 	[%rd20+1000], %rs40;
	ld.global.u8 	%rs41, [%rd18+1];
	st.global.u8 	[%rd20+1], %rs41;
	ld.global.u8 	%rs42, [%rd18+11];
	st.global.u8 	[%rd20+1001], %rs42;
	ld.global.u8 	%rs43, [%rd18+2];
	st.global.u8 	[%rd20+2], %rs43;
	ld.global.u8 	%rs44, [%rd18+12];
	st.global.u8 	[%rd20+1002], %rs44;
	ld.global.u8 	%rs45, [%rd18+3];
	st.global.u8 	[%rd20+3], %rs45;
	ld.global.u8 	%rs46, [%rd18+13];
	st.global.u8 	[%rd20+1003], %rs46;
	ld.global.u8 	%rs47, [%rd18+4];
	st.global.u8 	[%rd20+4], %rs47;
	ld.global.u8 	%rs48, [%rd18+14];
	st.global.u8 	[%rd20+1004], %rs48;
	ld.global.u8 	%rs49, [%rd18+5];
	st.global.u8 	[%rd20+5], %rs49;
	ld.global.u8 	%rs50, [%rd18+15];
	st.global.u8 	[%rd20+1005], %rs50;
	ld.global.u8 	%rs51, [%rd18+6];
	st.global.u8 	[%rd20+6], %rs51;
	ld.global.u8 	%rs52, [%rd18+16];
	st.global.u8 	[%rd20+1006], %rs52;
	ld.global.u8 	%rs53, [%rd18+7];
	st.global.u8 	[%rd20+7], %rs53;
	ld.global.u8 	%rs54, [%rd18+17];
	st.global.u8 	[%rd20+1007], %rs54;
	ld.global.u8 	%rs55, [%rd18+8];
	st.global.u8 	[%rd20+8], %rs55;
	ld.global.u8 	%rs56, [%rd18+18];
	st.global.u8 	[%rd20+1008], %rs56;
	mov.b16 	%rs57, 0;
	st.global.u8 	[%rd20+9], %rs57;
	st.global.u8 	[%rd20+1009], %rs57;
	ld.global.u32 	%r30, [%rd2];
	add.s32 	%r34, %r30, 1;
	st.global.u32 	[%rd2], %r34;
$L__BB1_10:
	add.s32 	%r33, %r11, %r16;
	setp.lt.s32 	%p8, %r33, %r15;
	@%p8 bra 	$L__BB1_6;
$L__BB1_11:
	ret;

}


// ===== COMPILED SASS (sm_100) =====

	.target	sm_100

	.elftype	@"ET_EXEC"


//--------------------- .note.nv.tkinfo           --------------------------
	.section	.note.nv.tkinfo,"",@"SHT_NOTE"
	.sectionflags	@"SHF_NOTE_NV_TKINFO"
	.tkinfo
        /*0018*/ 	.word	0x00000002
        /*0030*/ 	.string	""
        /*0030*/ 	.string	"ptxas"
        /*0030*/ 	.string	"Cuda compilation tools, release 13.0, V13.0.88"
        /*0030*/ 	.string	"Build cuda_13.0.r13.0/compiler.36424714_0"
        /*0030*/ 	.string	"-arch sm_100 -m 64 "



//--------------------- .note.nv.cuinfo           --------------------------
	.section	.note.nv.cuinfo,"",@"SHT_NOTE"
	.sectionflags	@"SHF_NOTE_NV_CUINFO"
        /*0018*/ 	.short	0x0002
        /*001a*/ 	.short	0x0064
        /*001c*/ 	.short	0x0082
	.zero		2


//--------------------- .nv.info                  --------------------------
	.section	.nv.info,"",@"SHT_CUDA_INFO"
	.align	4


	//----- nvinfo : EIATTR_REGCOUNT
	.align		4
        /*0000*/ 	.byte	0x04, 0x2f
        /*0002*/ 	.short	(.L_1 - .L_0)
	.align		4
.L_0:
        /*0004*/ 	.word	index@(_Z17initialize_planesP5Planei)
        /*0008*/ 	.word	0x00000008


	//----- nvinfo : EIATTR_FRAME_SIZE
	.align		4
.L_1:
        /*000c*/ 	.byte	0x04, 0x11
        /*000e*/ 	.short	(.L_3 - .L_2)
	.align		4
.L_2:
        /*0010*/ 	.word	index@(_Z17initialize_planesP5Planei)
        /*0014*/ 	.word	0x00000000


	//----- nvinfo : EIATTR_REGCOUNT
	.align		4
.L_3:
        /*0018*/ 	.byte	0x04, 0x2f
        /*001a*/ 	.short	(.L_5 - .L_4)
	.align		4
.L_4:
        /*001c*/ 	.word	index@(_Z14assign_flightsPK6FlightiP5Planei)
        /*0020*/ 	.word	0x0000001c


	//----- nvinfo : EIATTR_FRAME_SIZE
	.align		4
.L_5:
        /*0024*/ 	.byte	0x04, 0x11
        /*0026*/ 	.short	(.L_7 - .L_6)
	.align		4
.L_6:
        /*0028*/ 	.word	index@(_Z14assign_flightsPK6FlightiP5Planei)
        /*002c*/ 	.word	0x00000000


	//----- nvinfo : EIATTR_MIN_STACK_SIZE
	.align		4
.L_7:
        /*0030*/ 	.byte	0x04, 0x12
        /*0032*/ 	.short	(.L_9 - .L_8)
	.align		4
.L_8:
        /*0034*/ 	.word	index@(_Z14assign_flightsPK6FlightiP5Planei)
        /*0038*/ 	.word	0x00000000


	//----- nvinfo : EIATTR_MIN_STACK_SIZE
	.align		4
.L_9:
        /*003c*/ 	.byte	0x04, 0x12
        /*003e*/ 	.short	(.L_11 - .L_10)
	.align		4
.L_10:
        /*0040*/ 	.word	index@(_Z17initialize_planesP5Planei)
        /*0044*/ 	.word	0x00000000
.L_11:


//--------------------- .nv.compat                --------------------------
	.section	.nv.compat,"",@"SHT_CUDA_COMPAT_INFO"
	.align	4
        /*0000*/ 	.byte	0x02, 0x09, 0x00, 0x00, 0x02, 0x02, 0x01, 0x00, 0x02, 0x05, 0x05, 0x00, 0x03, 0x07, 0x01, 0x01
        /*0010*/ 	.byte	0x02, 0x03, 0x00, 0x00, 0x02, 0x06, 0x01, 0x00, 0x04, 0x0b, 0x08, 0x00, 0x09, 0x00, 0x00, 0x00
        /*0020*/ 	.byte	0x00, 0x00, 0x00, 0x00


//--------------------- .nv.info._Z14assign_flightsPK6FlightiP5Planei --------------------------
	.section	.nv.info._Z14assign_flightsPK6FlightiP5Planei,"",@"SHT_CUDA_INFO"
	.sectionflags	@""
	.align	4


	//----- nvinfo : EIATTR_CUDA_API_VERSION
	.align		4
        /*0000*/ 	.byte	0x04, 0x37
        /*0002*/ 	.short	(.L_13 - .L_12)
.L_12:
        /*0004*/ 	.word	0x00000082


	//----- nvinfo : EIATTR_KPARAM_INFO
	.align		4
.L_13:
        /*0008*/ 	.byte	0x04, 0x17
        /*000a*/ 	.short	(.L_15 - .L_14)
.L_14:
        /*000c*/ 	.word	0x00000000
        /*0010*/ 	.short	0x0003
        /*0012*/ 	.short	0x0018
        /*0014*/ 	.byte	0x00, 0xf0, 0x11, 0x00


	//----- nvinfo : EIATTR_KPARAM_INFO
	.align		4
.L_15:
        /*0018*/ 	.byte	0x04, 0x17
        /*001a*/ 	.short	(.L_17 - .L_16)
.L_16:
        /*001c*/ 	.word	0x00000000
        /*0020*/ 	.short	0x0002
        /*0022*/ 	.short	0x0010
        /*0024*/ 	.byte	0x00, 0xf5, 0x21, 0x00


	//----- nvinfo : EIATTR_KPARAM_INFO
	.align		4
.L_17:
        /*0028*/ 	.byte	0x04, 0x17
        /*002a*/ 	.short	(.L_19 - .L_18)
.L_18:
        /*002c*/ 	.word	0x00000000
        /*0030*/ 	.short	0x0001
        /*0032*/ 	.short	0x0008
        /*0034*/ 	.byte	0x00, 0xf0, 0x11, 0x00


	//----- nvinfo : EIATTR_KPARAM_INFO
	.align		4
.L_19:
        /*0038*/ 	.byte	0x04, 0x17
        /*003a*/ 	.short	(.L_21 - .L_20)
.L_20:
        /*003c*/ 	.word	0x00000000
        /*0040*/ 	.short	0x0000
        /*0042*/ 	.short	0x0000
        /*0044*/ 	.byte	0x00, 0xf5, 0x21, 0x00


	//----- nvinfo : EIATTR_SPARSE_MMA_MASK
	.align		4
.L_21:
        /*0048*/ 	.byte	0x03, 0x50
        /*004a*/ 	.short	0x0000


	//----- nvinfo : EIATTR_MAXREG_COUNT
	.align		4
        /*004c*/ 	.byte	0x03, 0x1b
        /*004e*/ 	.short	0x00ff


	//----- nvinfo : EIATTR_MERCURY_ISA_VERSION
	.align		4
        /*0050*/ 	.byte	0x03, 0x5f
        /*0052*/ 	.short	0x0101


	//----- nvinfo : EIATTR_VRC_CTA_INIT_COUNT
	.align		4
        /*0054*/ 	.byte	0x02, 0x4a
	.zero		1
	.zero		1


	//----- nvinfo : EIATTR_EXIT_INSTR_OFFSETS
	.align		4
        /*0058*/ 	.byte	0x04, 0x1c
        /*005a*/ 	.short	(.L_23 - .L_22)


	//   ....[0]....
.L_22:
        /*005c*/ 	.word	0x000000a0


	//   ....[1]....
        /*0060*/ 	.word	0x000005f0


	//   ....[2]....
        /*0064*/ 	.word	0x00000c60


	//----- nvinfo : EIATTR_CRS_STACK_SIZE
	.align		4
.L_23:
        /*0068*/ 	.byte	0x04, 0x1e
        /*006a*/ 	.short	(.L_25 - .L_24)
.L_24:
        /*006c*/ 	.word	0x00000000


	//----- nvinfo : EIATTR_CBANK_PARAM_SIZE
	.align		4
.L_25:
        /*0070*/ 	.byte	0x03, 0x19
        /*0072*/ 	.short	0x001c


	//----- nvinfo : EIATTR_PARAM_CBANK
	.align		4
        /*0074*/ 	.byte	0x04, 0x0a
        /*0076*/ 	.short	(.L_27 - .L_26)
	.align		4
.L_26:
        /*0078*/ 	.word	index@(.nv.constant0._Z14assign_flightsPK6FlightiP5Planei)
        /*007c*/ 	.short	0x0380
        /*007e*/ 	.short	0x001c


	//----- nvinfo : EIATTR_SW_WAR
	.align		4
.L_27:
        /*0080*/ 	.byte	0x04, 0x36
        /*0082*/ 	.short	(.L_29 - .L_28)
.L_28:
        /*0084*/ 	.word	0x00000008
.L_29:


//--------------------- .nv.info._Z17initialize_planesP5Planei --------------------------
	.section	.nv.info._Z17initialize_planesP5Planei,"",@"SHT_CUDA_INFO"
	.sectionflags	@""
	.align	4


	//----- nvinfo : EIATTR_CUDA_API_VERSION
	.align		4
        /*0000*/ 	.byte	0x04, 0x37
        /*0002*/ 	.short	(.L_31 - .L_30)
.L_30:
        /*0004*/ 	.word	0x00000082


	//----- nvinfo : EIATTR_KPARAM_INFO
	.align		4
.L_31:
        /*0008*/ 	.byte	0x04, 0x17
        /*000a*/ 	.short	(.L_33 - .L_32)
.L_32:
        /*000c*/ 	.word	0x00000000
        /*0010*/ 	.short	0x0001
        /*0012*/ 	.short	0x0008
        /*0014*/ 	.byte	0x00, 0xf0, 0x11, 0x00


	//----- nvinfo : EIATTR_KPARAM_INFO
	.align		4
.L_33:
        /*0018*/ 	.byte	0x04, 0x17
        /*001a*/ 	.short	(.L_35 - .L_34)
.L_34:
        /*001c*/ 	.word	0x00000000
        /*0020*/ 	.short	0x0000
        /*0022*/ 	.short	0x0000
        /*0024*/ 	.byte	0x00, 0xf5, 0x21, 0x00


	//----- nvinfo : EIATTR_SPARSE_MMA_MASK
	.align		4
.L_35:
        /*0028*/ 	.byte	0x03, 0x50
        /*002a*/ 	.short	0x0000


	//----- nvinfo : EIATTR_MAXREG_COUNT
	.align		4
        /*002c*/ 	.byte	0x03, 0x1b
        /*002e*/ 	.short	0x00ff


	//----- nvinfo : EIATTR_MERCURY_ISA_VERSION
	.align		4
        /*0030*/ 	.byte	0x03, 0x5f
        /*0032*/ 	.short	0x0101


	//----- nvinfo : EIATTR_VRC_CTA_INIT_COUNT
	.align		4
        /*0034*/ 	.byte	0x02, 0x4a
	.zero		1
	.zero		1


	//----- nvinfo : EIATTR_EXIT_INSTR_OFFSETS
	.align		4
        /*0038*/ 	.byte	0x04, 0x1c
        /*003a*/ 	.short	(.L_37 - .L_36)


	//   ....[0]....
.L_36:
        /*003c*/ 	.word	0x00000070


	//   ....[1]....
        /*0040*/ 	.word	0x000000d0


	//----- nvinfo : EIATTR_CBANK_PARAM_SIZE
	.align		4
.L_37:
        /*0044*/ 	.byte	0x03, 0x19
        /*0046*/ 	.short	0x000c


	//----- nvinfo : EIATTR_PARAM_CBANK
	.align		4
        /*0048*/ 	.byte	0x04, 0x0a
        /*004a*/ 	.short	(.L_39 - .L_38)
	.align		4
.L_38:
        /*004c*/ 	.word	index@(.nv.constant0._Z17initialize_planesP5Planei)
        /*0050*/ 	.short	0x0380
        /*0052*/ 	.short	0x000c


	//----- nvinfo : EIATTR_SW_WAR
	.align		4
.L_39:
        /*0054*/ 	.byte	0x04, 0x36
        /*0056*/ 	.short	(.L_41 - .L_40)
.L_40:
        /*0058*/ 	.word	0x00000008
.L_41:


//--------------------- .nv.callgraph             --------------------------
	.section	.nv.callgraph,"",@"SHT_CUDA_CALLGRAPH"
	.align	4
	.sectionentsize	8
	.align		4
        /*0000*/ 	.word	0x00000000
	.align		4
        /*0004*/ 	.word	0xffffffff
	.align		4
        /*0008*/ 	.word	0x00000000
	.align		4
        /*000c*/ 	.word	0xfffffffe
	.align		4
        /*0010*/ 	.word	0x00000000
	.align		4
        /*0014*/ 	.word	0xfffffffd
	.align		4
        /*0018*/ 	.word	0x00000000
	.align		4
        /*001c*/ 	.word	0xfffffffc


//--------------------- .text._Z14assign_flightsPK6FlightiP5Planei --------------------------
	.section	.text._Z14assign_flightsPK6FlightiP5Planei,"ax",@progbits
	.align	128
        .global         _Z14assign_flightsPK6FlightiP5Planei
        .type           _Z14assign_flightsPK6FlightiP5Planei,@function
        .size           _Z14assign_flightsPK6FlightiP5Planei,(.L_x_9 - _Z14assign_flightsPK6FlightiP5Planei)
        .other          _Z14assign_flightsPK6FlightiP5Planei,@"STO_CUDA_ENTRY STV_DEFAULT"
_Z14assign_flightsPK6FlightiP5Planei:
.text._Z14assign_flightsPK6FlightiP5Planei:
[----:B------:R-:W-:Y:S01]  /*0000*/  LDC R1, c[0x0][0x37c] ;  /* 0x0000df00ff017b82 */ /* 0x000fe20000000800 */
[----:B------:R-:W0:Y:S07]  /*0010*/  S2R R0, SR_TID.X ;  /* 0x0000000000007919 */ /* 0x000e2e0000002100 */
[----:B------:R-:W0:Y:S01]  /*0020*/  S2UR UR5, SR_CTAID.X ;  /* 0x00000000000579c3 */ /* 0x000e220000002500 */
[----:B------:R-:W1:Y:S01]  /*0030*/  LDCU UR6, c[0x0][0x398] ;  /* 0x00007300ff0677ac */ /* 0x000e620008000800 */
[----:B------:R-:W1:Y:S06]  /*0040*/  LDCU UR7, c[0x0][0x388] ;  /* 0x00007100ff0777ac */ /* 0x000e6c0008000800 */
[----:B------:R-:W0:Y:S01]  /*0050*/  LDC R9, c[0x0][0x360] ;  /* 0x0000d800ff097b82 */ /* 0x000e220000000800 */
[----:B-1----:R-:W-:-:S04]  /*0060*/  UISETP.LT.AND UP0, UPT, UR6, UR7, UPT ;  /* 0x000000070600728c */ /* 0x002fc8000bf01270 */
[----:B------:R-:W-:Y:S01]  /*0070*/  USEL UR4, UR6, UR7, UP0 ;  /* 0x0000000706047287 */ /* 0x000fe20008000000 */
[----:B0-----:R-:W-:-:S05]  /*0080*/  IMAD R9, R9, UR5, R0 ;  /* 0x0000000509097c24 */ /* 0x001fca000f8e0200 */
[----:B------:R-:W-:-:S13]  /*0090*/  ISETP.LT.AND P0, PT, R9, UR4, PT ;  /* 0x0000000409007c0c */ /* 0x000fda000bf01270 */
[----:B------:R-:W-:Y:S05]  /*00a0*/  @!P0 EXIT ;  /* 0x000000000000894d */ /* 0x000fea0003800000 */
[----:B------:R-:W0:Y:S01]  /*00b0*/  I2F.U32.RP R4, UR6 ;  /* 0x0000000600047d06 */ /* 0x000e220008209000 */
[----:B------:R-:W-:Y:S01]  /*00c0*/  IADD3 R6, PT, PT, R9, UR6, RZ ;  /* 0x0000000609067c10 */ /* 0x000fe2000fffe0ff */
[----:B------:R-:W1:Y:S01]  /*00d0*/  LDCU.64 UR4, c[0x0][0x358] ;  /* 0x00006b00ff0477ac */ /* 0x000e620008000a00 */
[----:B------:R-:W-:Y:S01]  /*00e0*/  ISETP.NE.U32.AND P2, PT, RZ, UR6, PT ;  /* 0x00000006ff007c0c */ /* 0x000fe2000bf45070 */
[----:B------:R-:W-:Y:S01]  /*00f0*/  BSSY.RECONVERGENT B0, `(.L_x_0) ;  /* 0x000004f000007945 */ /* 0x000fe20003800200 */
[C---:B------:R-:W-:Y:S02]  /*0100*/  ISETP.GE.AND P0, PT, R6.reuse, UR7, PT ;  /* 0x0000000706007c0c */ /* 0x040fe4000bf06270 */
[----:B------:R-:W-:Y:S02]  /*0110*/  VIMNMX R5, PT, PT, R6, UR7, !PT ;  /* 0x0000000706057c48 */ /* 0x000fe4000ffe0100 */
[----:B------:R-:W-:-:S04]  /*0120*/  SEL R0, RZ, 0x1, P0 ;  /* 0x00000001ff007807 */ /* 0x000fc80000000000 */
[----:B------:R-:W-:Y:S01]  /*0130*/  IADD3 R5, PT, PT, R5, -R6, -R0 ;  /* 0x8000000605057210 */ /* 0x000fe20007ffe800 */
[----:B0-----:R-:W0:Y:S02]  /*0140*/  MUFU.RCP R4, R4 ;  /* 0x0000000400047308 */ /* 0x001e240000001000 */
[----:B0-----:R-:W-:-:S06]  /*0150*/  VIADD R2, R4, 0xffffffe ;  /* 0x0ffffffe04027836 */ /* 0x001fcc0000000000 */
[----:B------:R0:W2:Y:S02]  /*0160*/  F2I.FTZ.U32.TRUNC.NTZ R3, R2 ;  /* 0x0000000200037305 */ /* 0x0000a4000021f000 */
[----:B0-----:R-:W-:Y:S02]  /*0170*/  IMAD.MOV.U32 R2, RZ, RZ, RZ ;  /* 0x000000ffff027224 */ /* 0x001fe400078e00ff */
[----:B--2---:R-:W-:-:S04]  /*0180*/  IMAD.MOV R7, RZ, RZ, -R3 ;  /* 0x000000ffff077224 */ /* 0x004fc800078e0a03 */
[----:B------:R-:W-:-:S04]  /*0190*/  IMAD R7, R7, UR6, RZ ;  /* 0x0000000607077c24 */ /* 0x000fc8000f8e02ff */
[----:B------:R-:W-:-:S06]  /*01a0*/  IMAD.HI.U32 R4, R3, R7, R2 ;  /* 0x0000000703047227 */ /* 0x000fcc00078e0002 */
[----:B------:R-:W-:-:S04]  /*01b0*/  IMAD.HI.U32 R7, R4, R5, RZ ;  /* 0x0000000504077227 */ /* 0x000fc800078e00ff */
[----:B------:R-:W-:-:S04]  /*01c0*/  IMAD.MOV R2, RZ, RZ, -R7 ;  /* 0x000000ffff027224 */ /* 0x000fc800078e0a07 */
[----:B------:R-:W-:Y:S02]  /*01d0*/  IMAD R5, R2, UR6, R5 ;  /* 0x0000000602057c24 */ /* 0x000fe4000f8e0205 */
[----:B------:R-:W0:Y:S03]  /*01e0*/  LDC.64 R2, c[0x0][0x390] ;  /* 0x0000e400ff027b82 */ /* 0x000e260000000a00 */
[----:B------:R-:W-:-:S13]  /*01f0*/  ISETP.GE.U32.AND P0, PT, R5, UR6, PT ;  /* 0x0000000605007c0c */ /* 0x000fda000bf06070 */
[----:B------:R-:W-:Y:S01]  /*0200*/  @P0 IADD3 R5, PT, PT, R5, -UR6, RZ ;  /* 0x8000000605050c10 */ /* 0x000fe2000fffe0ff */
[----:B------:R-:W-:-:S03]  /*0210*/  @P0 VIADD R7, R7, 0x1 ;  /* 0x0000000107070836 */ /* 0x000fc60000000000 */
[----:B------:R-:W-:Y:S01]  /*0220*/  ISETP.GE.U32.AND P1, PT, R5, UR6, PT ;  /* 0x0000000605007c0c */ /* 0x000fe2000bf26070 */
[----:B0-----:R-:W-:-:S12]  /*0230*/  IMAD.WIDE R2, R9, 0x7d8, R2 ;  /* 0x000007d809027825 */ /* 0x001fd800078e0202 */
[----:B------:R-:W-:Y:S01]  /*0240*/  @P1 VIADD R7, R7, 0x1 ;  /* 0x0000000107071836 */ /* 0x000fe20000000000 */
[----:B------:R-:W-:Y:S02]  /*0250*/  @!P2 LOP3.LUT R7, RZ, UR6, RZ, 0x33, !PT ;  /* 0x00000006ff07ac12 */ /* 0x000fe4000f8e33ff */
[----:B------:R-:W-:Y:S02]  /*0260*/  IADD3 R4, P2, PT, R2, 0x8, RZ ;  /* 0x0000000802047810 */ /* 0x000fe40007f5e0ff */
[----:B------:R-:W-:-:S04]  /*0270*/  IADD3 R0, PT, PT, R0, R7, RZ ;  /* 0x0000000700007210 */ /* 0x000fc80007ffe0ff */
[C---:B------:R-:W-:Y:S02]  /*0280*/  LOP3.LUT R5, R0.reuse, 0x1, RZ, 0xc0, !PT ;  /* 0x0000000100057812 */ /* 0x040fe400078ec0ff */
[----:B------:R-:W-:Y:S02]  /*0290*/  ISETP.NE.AND P0, PT, R0, RZ, PT ;  /* 0x000000ff0000720c */ /* 0x000fe40003f05270 */
[----:B------:R-:W-:Y:S01]  /*02a0*/  ISETP.NE.U32.AND P1, PT, R5, 0x1, PT ;  /* 0x000000010500780c */ /* 0x000fe20003f25070 */
[----:B------:R-:W-:Y:S01]  /*02b0*/  IMAD.X R5, RZ, RZ, R3, P2 ;  /* 0x000000ffff057224 */ /* 0x000fe200010e0603 */
[----:B------:R-:W-:-:S11]  /*02c0*/  MOV R0, R9 ;  /* 0x0000000900007202 */ /* 0x000fd60000000f00 */
[----:B-1----:R-:W-:Y:S05]  /*02d0*/  @!P1 BRA `(.L_x_1) ;  /* 0x0000000000c09947 */ /* 0x002fea0003800000 */
[----:B------:R-:W2:Y:S01]  /*02e0*/  LDG.E R11, desc[UR4][R2.64+0x4] ;  /* 0x00000404020b7981 */ /* 0x000ea2000c1e1900 */
[----:B------:R-:W-:Y:S01]  /*02f0*/  IMAD.MOV.U32 R0, RZ, RZ, R6 ;  /* 0x000000ffff007224 */ /* 0x000fe200078e0006 */
[----:B--2---:R-:W-:-:S13]  /*0300*/  ISETP.GT.AND P1, PT, R11, 0x63, PT ;  /* 0x000000630b00780c */ /* 0x004fda0003f24270 */
[----:B------:R-:W-:Y:S05]  /*0310*/  @P1 BRA `(.L_x_1) ;  /* 0x0000000000b01947 */ /* 0x000fea0003800000 */
[----:B------:R-:W0:Y:S02]  /*0320*/  LDC.64 R6, c[0x0][0x380] ;  /* 0x0000e000ff067b82 */ /* 0x000e240000000a00 */
[----:B0-----:R-:W-:-:S05]  /*0330*/  IMAD.WIDE R6, R9, 0x30, R6 ;  /* 0x0000003009067825 */ /* 0x001fca00078e0206 */
[----:B------:R-:W2:Y:S01]  /*0340*/  LDG.E.U8 R13, desc[UR4][R6.64] ;  /* 0x00000004060d7981 */ /* 0x000ea2000c1e1100 */
[----:B------:R-:W-:-:S05]  /*0350*/  IMAD.WIDE R8, R11, 0xa, R4 ;  /* 0x0000000a0b087825 */ /* 0x000fca00078e0204 */
[----:B--2---:R0:W-:Y:S04]  /*0360*/  STG.E.U8 desc[UR4][R8.64], R13 ;  /* 0x0000000d08007986 */ /* 0x0041e8000c101104 */
[----:B------:R-:W2:Y:S04]  /*0370*/  LDG.E.U8 R11, desc[UR4][R6.64+0xa] ;  /* 0x00000a04060b7981 */ /* 0x000ea8000c1e1100 */
[----:B--2---:R1:W-:Y:S04]  /*0380*/  STG.E.U8 desc[UR4][R8.64+0x3e8], R11 ;  /* 0x0003e80b08007986 */ /* 0x0043e8000c101104 */
[----:B------:R-:W2:Y:S04]  /*0390*/  LDG.E.U8 R15, desc[UR4][R6.64+0x1] ;  /* 0x00000104060f7981 */ /* 0x000ea8000c1e1100 */
[----:B--2---:R2:W-:Y:S04]  /*03a0*/  STG.E.U8 desc[UR4][R8.64+0x1], R15 ;  /* 0x0000010f08007986 */ /* 0x0045e8000c101104 */
[----:B------:R-:W3:Y:S04]  /*03b0*/  LDG.E.U8 R17, desc[UR4][R6.64+0xb] ;  /* 0x00000b0406117981 */ /* 0x000ee8000c1e1100 */
[----:B---3--:R3:W-:Y:S04]  /*03c0*/  STG.E.U8 desc[UR4][R8.64+0x3e9], R17 ;  /* 0x0003e91108007986 */ /* 0x0087e8000c101104 */
[----:B------:R-:W4:Y:S04]  /*03d0*/  LDG.E.U8 R19, desc[UR4][R6.64+0x2] ;  /* 0x0000020406137981 */ /* 0x000f28000c1e1100 */
[----:B----4-:R4:W-:Y:S04]  /*03e0*/  STG.E.U8 desc[UR4][R8.64+0x2], R19 ;  /* 0x0000021308007986 */ /* 0x0109e8000c101104 */
[----:B------:R-:W5:Y:S04]  /*03f0*/  LDG.E.U8 R21, desc[UR4][R6.64+0xc] ;  /* 0x00000c0406157981 */ /* 0x000f68000c1e1100 */
[----:B-----5:R5:W-:Y:S04]  /*0400*/  STG.E.U8 desc[UR4][R8.64+0x3ea], R21 ;  /* 0x0003ea1508007986 */ /* 0x020be8000c101104 */
[----:B0-----:R-:W2:Y:S04]  /*0410*/  LDG.E.U8 R13, desc[UR4][R6.64+0x3] ;  /* 0x00000304060d7981 */ /* 0x001ea8000c1e1100 */
[----:B--2---:R0:W-:Y:S04]  /*0420*/  STG.E.U8 desc[UR4][R8.64+0x3], R13 ;  /* 0x0000030d08007986 */ /* 0x0041e8000c101104 */
[----:B-1----:R-:W2:Y:S04]  /*0430*/  LDG.E.U8 R11, desc[UR4][R6.64+0xd] ;  /* 0x00000d04060b7981 */ /* 0x002ea8000c1e1100 */
[----:B--2---:R1:W-:Y:S04]  /*0440*/  STG.E.U8 desc[UR4][R8.64+0x3eb], R11 ;  /* 0x0003eb0b08007986 */ /* 0x0043e8000c101104 */
[----:B------:R-:W2:Y:S04]  /*0450*/  LDG.E.U8 R15, desc[UR4][R6.64+0x4] ;  /* 0x00000404060f7981 */ /* 0x000ea8000c1e1100 */
[----:B--2---:R2:W-:Y:S04]  /*0460*/  STG.E.U8 desc[UR4][R8.64+0x4], R15 ;  /* 0x0000040f08007986 */ /* 0x0045e8000c101104 */
[----:B---3--:R-:W3:Y:S04]  /*0470*/  LDG.E.U8 R17, desc[UR4][R6.64+0xe] ;  /* 0x00000e0406117981 */ /* 0x008ee8000c1e1100 */
[----:B---3--:R3:W-:Y:S04]  /*0480*/  STG.E.U8 desc[UR4][R8.64+0x3ec], R17 ;  /* 0x0003ec1108007986 */ /* 0x0087e8000c101104 */
[----:B----4-:R-:W4:Y:S04]  /*0490*/  LDG.E.U8 R19, desc[UR4][R6.64+0x5] ;  /* 0x0000050406137981 */ /* 0x010f28000c1e1100 */
[----:B----4-:R4:W-:Y:S04]  /*04a0*/  STG.E.U8 desc[UR4][R8.64+0x5], R19 ;  /* 0x0000051308007986 */ /* 0x0109e8000c101104 */
[----:B-----5:R-:W5:Y:S04]  /*04b0*/  LDG.E.U8 R21, desc[UR4][R6.64+0xf] ;  /* 0x00000f0406157981 */ /* 0x020f68000c1e1100 */
[----:B-----5:R5:W-:Y:S04]  /*04c0*/  STG.E.U8 desc[UR4][R8.64+0x3ed], R21 ;  /* 0x0003ed1508007986 */ /* 0x020be8000c101104 */
[----:B0-----:R-:W2:Y:S04]  /*04d0*/  LDG.E.U8 R13, desc[UR4][R6.64+0x6] ;  /* 0x00000604060d7981 */ /* 0x001ea8000c1e1100 */
[----:B--2---:R-:W-:Y:S04]  /*04e0*/  STG.E.U8 desc[UR4][R8.64+0x6], R13 ;  /* 0x0000060d08007986 */ /* 0x004fe8000c101104 */
[----:B-1----:R-:W2:Y:S04]  /*04f0*/  LDG.E.U8 R11, desc[UR4][R6.64+0x10] ;  /* 0x00001004060b7981 */ /* 0x002ea8000c1e1100 */
[----:B--2---:R0:W-:Y:S04]  /*0500*/  STG.E.U8 desc[UR4][R8.64+0x3ee], R11 ;  /* 0x0003ee0b08007986 */ /* 0x0041e8000c101104 */
[----:B------:R-:W2:Y:S04]  /*0510*/  LDG.E.U8 R15, desc[UR4][R6.64+0x7] ;  /* 0x00000704060f7981 */ /* 0x000ea8000c1e1100 */
[----:B--2---:R1:W-:Y:S04]  /*0520*/  STG.E.U8 desc[UR4][R8.64+0x7], R15 ;  /* 0x0000070f08007986 */ /* 0x0043e8000c101104 */
[----:B---3--:R-:W2:Y:S04]  /*0530*/  LDG.E.U8 R17, desc[UR4][R6.64+0x11] ;  /* 0x0000110406117981 */ /* 0x008ea8000c1e1100 */
[----:B--2---:R1:W-:Y:S04]  /*0540*/  STG.E.U8 desc[UR4][R8.64+0x3ef], R17 ;  /* 0x0003ef1108007986 */ /* 0x0043e8000c101104 */
[----:B----4-:R-:W2:Y:S04]  /*0550*/  LDG.E.U8 R19, desc[UR4][R6.64+0x8] ;  /* 0x0000080406137981 */ /* 0x010ea8000c1e1100 */
[----:B--2---:R1:W-:Y:S04]  /*0560*/  STG.E.U8 desc[UR4][R8.64+0x8], R19 ;  /* 0x0000081308007986 */ /* 0x0043e8000c101104 */
[----:B-----5:R-:W2:Y:S04]  /*0570*/  LDG.E.U8 R21, desc[UR4][R6.64+0x12] ;  /* 0x0000120406157981 */ /* 0x020ea8000c1e1100 */
[----:B------:R1:W-:Y:S04]  /*0580*/  STG.E.U8 desc[UR4][R8.64+0x9], RZ ;  /* 0x000009ff08007986 */ /* 0x0003e8000c101104 */
[----:B------:R1:W-:Y:S04]  /*0590*/  STG.E.U8 desc[UR4][R8.64+0x3f1], RZ ;  /* 0x0003f1ff08007986 */ /* 0x0003e8000c101104 */
[----:B--2---:R1:W-:Y:S04]  /*05a0*/  STG.E.U8 desc[UR4][R8.64+0x3f0], R21 ;  /* 0x0003f01508007986 */ /* 0x0043e8000c101104 */
[----:B------:R-:W0:Y:S02]  /*05b0*/  LDG.E R10, desc[UR4][R2.64+0x4] ;  /* 0x00000404020a7981 */ /* 0x000e24000c1e1900 */
[----:B0-----:R-:W-:-:S05]  /*05c0*/  IADD3 R11, PT, PT, R10, 0x1, RZ ;  /* 0x000000010a0b7810 */ /* 0x001fca0007ffe0ff */
[----:B------:R1:W-:Y:S02]  /*05d0*/  STG.E desc[UR4][R2.64+0x4], R11 ;  /* 0x0000040b02007986 */ /* 0x0003e4000c101904 */
.L_x_1:
[----:B------:R-:W-:Y:S05]  /*05e0*/  BSYNC.RECONVERGENT B0 ;  /* 0x0000000000007941 */ /* 0x000fea0003800200 */
.L_x_0:
[----:B------:R-:W-:Y:S05]  /*05f0*/  @!P0 EXIT ;  /* 0x000000000000894d */ /* 0x000fea0003800000 */
[----:B-1----:R0:W5:Y:S01]  /*0600*/  LDG.E R15, desc[UR4][R2.64+0x4] ;  /* 0x00000404020f7981 */ /* 0x002162000c1e1900 */
[----:B------:R-:W1:Y:S01]  /*0610*/  LDC R13, c[0x0][0x398] ;  /* 0x0000e600ff0d7b82 */ /* 0x000e620000000800 */
[----:B------:R-:W2:Y:S07]  /*0620*/  LDCU UR6, c[0x0][0x388] ;  /* 0x00007100ff0677ac */ /* 0x000eae0008000800 */
[----:B------:R-:W3:Y:S02]  /*0630*/  LDC.64 R6, c[0x0][0x380] ;  /* 0x0000e000ff067b82 */ /* 0x000ee40000000a00 */
.L_x_6:
[----:B-----5:R-:W-:Y:S01]  /*0640*/  ISETP.GT.AND P0, PT, R15, 0x63, PT ;  /* 0x000000630f00780c */ /* 0x020fe20003f04270 */
[----:B------:R-:W-:-:S12]  /*0650*/  BSSY.RECONVERGENT B0, `(.L_x_2) ;  /* 0x000002d000007945 */ /* 0x000fd80003800200 */
[----:B----4-:R-:W-:Y:S05]  /*0660*/  @P0 BRA `(.L_x_3) ;  /* 0x0000000000ac0947 */ /* 0x010fea0003800000 */
[----:B---3--:R-:W-:-:S05]  /*0670*/  IMAD.WIDE R8, R0, 0x30, R6 ;  /* 0x0000003000087825 */ /* 0x008fca00078e0206 */
[----:B------:R-:W3:Y:S01]  /*0680*/  LDG.E.U8 R17, desc[UR4][R8.64] ;  /* 0x0000000408117981 */ /* 0x000ee2000c1e1100 */
[----:B------:R-:W-:-:S05]  /*0690*/  IMAD.WIDE R10, R15, 0xa, R4 ;  /* 0x0000000a0f0a7825 */ /* 0x000fca00078e0204 */
[----:B---3--:R3:W-:Y:S04]  /*06a0*/  STG.E.U8 desc[UR4][R10.64], R17 ;  /* 0x000000110a007986 */ /* 0x0087e8000c101104 */
[----:B------:R-:W4:Y:S04]  /*06b0*/  LDG.E.U8 R15, desc[UR4][R8.64+0xa] ;  /* 0x00000a04080f7981 */ /* 0x000f28000c1e1100 */
[----:B----4-:R4:W-:Y:S04]  /*06c0*/  STG.E.U8 desc[UR4][R10.64+0x3e8], R15 ;  /* 0x0003e80f0a007986 */ /* 0x0109e8000c101104 */
[----:B------:R-:W5:Y:S04]  /*06d0*/  LDG.E.U8 R19, desc[UR4][R8.64+0x1] ;  /* 0x0000010408137981 */ /* 0x000f68000c1e1100 */
[----:B-----5:R5:W-:Y:S04]  /*06e0*/  STG.E.U8 desc[UR4][R10.64+0x1], R19 ;  /* 0x000001130a007986 */ /* 0x020be8000c101104 */
        /* <DEDUP_REMOVED lines=19> */
[----:B---3--:R-:W-:Y:S04]  /*0820*/  STG.E.U8 desc[UR4][R10.64+0x6], R17 ;  /* 0x000006110a007986 */ /* 0x008fe8000c101104 */
[----:B------:R-:W3:Y:S04]  /*0830*/  LDG.E.U8 R15, desc[UR4][R8.64+0x10] ;  /* 0x00001004080f7981 */ /* 0x000ee8000c1e1100 */
[----:B---3--:R3:W-:Y:S04]  /*0840*/  STG.E.U8 desc[UR4][R10.64+0x3ee], R15 ;  /* 0x0003ee0f0a007986 */ /* 0x0087e8000c101104 */
[----:B------:R-:W4:Y:S04]  /*0850*/  LDG.E.U8 R19, desc[UR4][R8.64+0x7] ;  /* 0x0000070408137981 */ /* 0x000f28000c1e1100 */
[----:B----4-:R4:W-:Y:S04]  /*0860*/  STG.E.U8 desc[UR4][R10.64+0x7], R19 ;  /* 0x000007130a007986 */ /* 0x0109e8000c101104 */
[----:B------:R-:W5:Y:S04]  /*0870*/  LDG.E.U8 R21, desc[UR4][R8.64+0x11] ;  /* 0x0000110408157981 */ /* 0x000f68000c1e1100 */
[----:B-----5:R4:W-:Y:S04]  /*0880*/  STG.E.U8 desc[UR4][R10.64+0x3ef], R21 ;  /* 0x0003ef150a007986 */ /* 0x0209e8000c101104 */
[----:B------:R-:W5:Y:S04]  /*0890*/  LDG.E.U8 R23, desc[UR4][R8.64+0x8] ;  /* 0x0000080408177981 */ /* 0x000f68000c1e1100 */
[----:B-----5:R4:W-:Y:S04]  /*08a0*/  STG.E.U8 desc[UR4][R10.64+0x8], R23 ;  /* 0x000008170a007986 */ /* 0x0209e8000c101104 */
[----:B--2---:R-:W2:Y:S04]  /*08b0*/  LDG.E.U8 R25, desc[UR4][R8.64+0x12] ;  /* 0x0000120408197981 */ /* 0x004ea8000c1e1100 */
[----:B------:R4:W-:Y:S04]  /*08c0*/  STG.E.U8 desc[UR4][R10.64+0x9], RZ ;  /* 0x000009ff0a007986 */ /* 0x0009e8000c101104 */
[----:B------:R4:W-:Y:S04]  /*08d0*/  STG.E.U8 desc[UR4][R10.64+0x3f1], RZ ;  /* 0x0003f1ff0a007986 */ /* 0x0009e8000c101104 */
[----:B--2---:R4:W-:Y:S04]  /*08e0*/  STG.E.U8 desc[UR4][R10.64+0x3f0], R25 ;  /* 0x0003f0190a007986 */ /* 0x0049e8000c101104 */
[----:B---3--:R-:W2:Y:S02]  /*08f0*/  LDG.E R15, desc[UR4][R2.64+0x4] ;  /* 0x00000404020f7981 */ /* 0x008ea4000c1e1900 */
[----:B--2---:R-:W-:-:S05]  /*0900*/  VIADD R15, R15, 0x1 ;  /* 0x000000010f0f7836 */ /* 0x004fca0000000000 */
[----:B------:R4:W-:Y:S02]  /*0910*/  STG.E desc[UR4][R2.64+0x4], R15 ;  /* 0x0000040f02007986 */ /* 0x0009e4000c101904 */
.L_x_3:
[----:B--2---:R-:W-:Y:S05]  /*0920*/  BSYNC.RECONVERGENT B0 ;  /* 0x0000000000007941 */ /* 0x004fea0003800200 */
.L_x_2:
[----:B------:R-:W-:Y:S01]  /*0930*/  ISETP.GT.AND P0, PT, R15, 0x63, PT ;  /* 0x000000630f00780c */ /* 0x000fe20003f04270 */
[----:B------:R-:W-:Y:S01]  /*0940*/  BSSY.RECONVERGENT B0, `(.L_x_4) ;  /* 0x000002e000007945 */ /* 0x000fe20003800200 */
[----:B-1----:R-:W-:-:S11]  /*0950*/  IADD3 R0, PT, PT, R0, R13, RZ ;  /* 0x0000000d00007210 */ /* 0x002fd60007ffe0ff */
[----:B------:R-:W-:Y:S05]  /*0960*/  @P0 BRA `(.L_x_5) ;  /* 0x0000000000ac0947 */ /* 0x000fea0003800000 */
[----:B---3--:R-:W-:-:S05]  /*0970*/  IMAD.WIDE R8, R0, 0x30, R6 ;  /* 0x0000003000087825 */ /* 0x008fca00078e0206 */
[----:B------:R-:W2:Y:S01]  /*0980*/  LDG.E.U8 R17, desc[UR4][R8.64] ;  /* 0x0000000408117981 */ /* 0x000ea2000c1e1100 */
[----:B----4-:R-:W-:-:S05]  /*0990*/  IMAD.WIDE R10, R15, 0xa, R4 ;  /* 0x0000000a0f0a7825 */ /* 0x010fca00078e0204 */
        /* <DEDUP_REMOVED lines=11> */
[----:B-1----:R-:W3:Y:S04]  /*0a50*/  LDG.E.U8 R17, desc[UR4][R8.64+0x3] ;  /* 0x0000030408117981 */ /* 0x002ee8000c1e1100 */
[----:B---3--:R1:W-:Y:S04]  /*0a60*/  STG.E.U8 desc[UR4][R10.64+0x3], R17 ;  /* 0x000003110a007986 */ /* 0x0083e8000c101104 */
        /* <DEDUP_REMOVED lines=10> */
[----:B-1----:R-:W4:Y:S04]  /*0b10*/  LDG.E.U8 R17, desc[UR4][R8.64+0x6] ;  /* 0x0000060408117981 */ /* 0x002f28000c1e1100 */
[----:B----4-:R-:W-:Y:S04]  /*0b20*/  STG.E.U8 desc[UR4][R10.64+0x6], R17 ;  /* 0x000006110a007986 */ /* 0x010fe8000c101104 */
[----:B------:R-:W4:Y:S04]  /*0b30*/  LDG.E.U8 R15, desc[UR4][R8.64+0x10] ;  /* 0x00001004080f7981 */ /* 0x000f28000c1e1100 */
[----:B----4-:R1:W-:Y:S04]  /*0b40*/  STG.E.U8 desc[UR4][R10.64+0x3ee], R15 ;  /* 0x0003ee0f0a007986 */ /* 0x0103e8000c101104 */
[----:B------:R-:W4:Y:S04]  /*0b50*/  LDG.E.U8 R19, desc[UR4][R8.64+0x7] ;  /* 0x0000070408137981 */ /* 0x000f28000c1e1100 */
[----:B----4-:R4:W-:Y:S04]  /*0b60*/  STG.E.U8 desc[UR4][R10.64+0x7], R19 ;  /* 0x000007130a007986 */ /* 0x0109e8000c101104 */
[----:B-----5:R-:W5:Y:S04]  /*0b70*/  LDG.E.U8 R21, desc[UR4][R8.64+0x11] ;  /* 0x0000110408157981 */ /* 0x020f68000c1e1100 */
[----:B-----5:R4:W-:Y:S04]  /*0b80*/  STG.E.U8 desc[UR4][R10.64+0x3ef], R21 ;  /* 0x0003ef150a007986 */ /* 0x0209e8000c101104 */
[----:B--2---:R-:W2:Y:S04]  /*0b90*/  LDG.E.U8 R23, desc[UR4][R8.64+0x8] ;  /* 0x0000080408177981 */ /* 0x004ea8000c1e1100 */
[----:B--2---:R4:W-:Y:S04]  /*0ba0*/  STG.E.U8 desc[UR4][R10.64+0x8], R23 ;  /* 0x000008170a007986 */ /* 0x0049e8000c101104 */
[----:B---3--:R-:W2:Y:S04]  /*0bb0*/  LDG.E.U8 R25, desc[UR4][R8.64+0x12] ;  /* 0x0000120408197981 */ /* 0x008ea8000c1e1100 */
[----:B------:R4:W-:Y:S04]  /*0bc0*/  STG.E.U8 desc[UR4][R10.64+0x9], RZ ;  /* 0x000009ff0a007986 */ /* 0x0009e8000c101104 */
[----:B------:R4:W-:Y:S04]  /*0bd0*/  STG.E.U8 desc[UR4][R10.64+0x3f1], RZ ;  /* 0x0003f1ff0a007986 */ /* 0x0009e8000c101104 */
[----:B--2---:R4:W-:Y:S04]  /*0be0*/  STG.E.U8 desc[UR4][R10.64+0x3f0], R25 ;  /* 0x0003f0190a007986 */ /* 0x0049e8000c101104 */
[----:B-1----:R-:W2:Y:S02]  /*0bf0*/  LDG.E R15, desc[UR4][R2.64+0x4] ;  /* 0x00000404020f7981 */ /* 0x002ea4000c1e1900 */
[----:B--2---:R-:W-:-:S05]  /*0c00*/  VIADD R15, R15, 0x1 ;  /* 0x000000010f0f7836 */ /* 0x004fca0000000000 */
[----:B------:R4:W-:Y:S02]  /*0c10*/  STG.E desc[UR4][R2.64+0x4], R15 ;  /* 0x0000040f02007986 */ /* 0x0009e4000c101904 */
.L_x_5:
[----:B------:R-:W-:Y:S05]  /*0c20*/  BSYNC.RECONVERGENT B0 ;  /* 0x0000000000007941 */ /* 0x000fea0003800200 */
.L_x_4:
[----:B------:R-:W-:-:S04]  /*0c30*/  IADD3 R0, PT, PT, R0, R13, RZ ;  /* 0x0000000d00007210 */ /* 0x000fc80007ffe0ff */
[----:B------:R-:W-:-:S13]  /*0c40*/  ISETP.GE.AND P0, PT, R0, UR6, PT ;  /* 0x0000000600007c0c */ /* 0x000fda000bf06270 */
[----:B------:R-:W-:Y:S05]  /*0c50*/  @!P0 BRA `(.L_x_6) ;  /* 0xfffffff800788947 */ /* 0x000fea000383ffff */
[----:B------:R-:W-:Y:S05]  /*0c60*/  EXIT ;  /* 0x000000000000794d */ /* 0x000fea0003800000 */
.L_x_7:
[----:B------:R-:W-:-:S00]  /*0c70*/  BRA `(.L_x_7) ;  /* 0xfffffffc00fc7947 */ /* 0x000fc0000383ffff */
[----:B------:R-:W-:-:S00]  /*0c80*/  NOP ;  /* 0x0000000000007918 */ /* 0x000fc00000000000 */
[----:B------:R-:W-:-:S00]  /*0c90*/  NOP ;  /* 0x0000000000007918 */ /* 0x000fc00000000000 */
[----:B------:R-:W-:-:S00]  /*0ca0*/  NOP ;  /* 0x0000000000007918 */ /* 0x000fc00000000000 */
[----:B------:R-:W-:-:S00]  /*0cb0*/  NOP ;  /* 0x0000000000007918 */ /* 0x000fc00000000000 */
[----:B------:R-:W-:-:S00]  /*0cc0*/  NOP ;  /* 0x0000000000007918 */ /* 0x000fc00000000000 */
[----:B------:R-:W-:-:S00]  /*0cd0*/  NOP ;  /* 0x0000000000007918 */ /* 0x000fc00000000000 */
[----:B------:R-:W-:-:S00]  /*0ce0*/  NOP ;  /* 0x0000000000007918 */ /* 0x000fc00000000000 */
[----:B------:R-:W-:-:S00]  /*0cf0*/  NOP ;  /* 0x0000000000007918 */ /* 0x000fc00000000000 */
.L_x_9:


//--------------------- .text._Z17initialize_planesP5Planei --------------------------
	.section	.text._Z17initialize_planesP5Planei,"ax",@progbits
	.align	128
        .global         _Z17initialize_planesP5Planei
        .type           _Z17initialize_planesP5Planei,@function
        .size           _Z17initialize_planesP5Planei,(.L_x_10 - _Z17initialize_planesP5Planei)
        .other          _Z17initialize_planesP5Planei,@"STO_CUDA_ENTRY STV_DEFAULT"
_Z17initialize_planesP5Planei:
.text._Z17initialize_planesP5Planei:
[----:B------:R-:W-:Y:S01]  /*0000*/  LDC R1, c[0x0][0x37c] ;  /* 0x0000df00ff017b82 */ /* 0x000fe20000000800 */
[----:B------:R-:W0:Y:S07]  /*0010*/  S2R R0, SR_TID.X ;  /* 0x0000000000007919 */ /* 0x000e2e0000002100 */
[----:B------:R-:W0:Y:S01]  /*0020*/  S2UR UR4, SR_CTAID.X ;  /* 0x00000000000479c3 */ /* 0x000e220000002500 */
[----:B------:R-:W1:Y:S07]  /*0030*/  LDCU UR5, c[0x0][0x388] ;  /* 0x00007100ff0577ac */ /* 0x000e6e0008000800 */
[----:B------:R-:W0:Y:S02]  /*0040*/  LDC R5, c[0x0][0x360] ;  /* 0x0000d800ff057b82 */ /* 0x000e240000000800 */
[----:B0-----:R-:W-:-:S05]  /*0050*/  IMAD R5, R5, UR4, R0 ;  /* 0x0000000405057c24 */ /* 0x001fca000f8e0200 */
[----:B-1----:R-:W-:-:S13]  /*0060*/  ISETP.GE.AND P0, PT, R5, UR5, PT ;  /* 0x0000000505007c0c */ /* 0x002fda000bf06270 */
[----:B------:R-:W-:Y:S05]  /*0070*/  @P0 EXIT ;  /* 0x000000000000094d */ /* 0x000fea0003800000 */
[----:B------:R-:W0:Y:S01]  /*0080*/  LDC.64 R2, c[0x0][0x380] ;  /* 0x0000e000ff027b82 */ /* 0x000e220000000a00 */
[----:B------:R-:W1:Y:S01]  /*0090*/  LDCU.64 UR4, c[0x0][0x358] ;  /* 0x00006b00ff0477ac */ /* 0x000e620008000a00 */
[----:B0-----:R-:W-:-:S05]  /*00a0*/  IMAD.WIDE R2, R5, 0x7d8, R2 ;  /* 0x000007d805027825 */ /* 0x001fca00078e0202 */
[----:B-1----:R-:W-:Y:S04]  /*00b0*/  STG.E desc[UR4][R2.64], R5 ;  /* 0x0000000502007986 */ /* 0x002fe8000c101904 */
[----:B------:R-:W-:Y:S01]  /*00c0*/  STG.E desc[UR4][R2.64+0x4], RZ ;  /* 0x000004ff02007986 */ /* 0x000fe2000c101904 */
[----:B------:R-:W-:Y:S05]  /*00d0*/  EXIT ;  /* 0x000000000000794d */ /* 0x000fea0003800000 */
.L_x_8:
        /* <DEDUP_REMOVED lines=10> */
.L_x_10:


//--------------------- .nv.shared.reserved.0     --------------------------
	.section	.nv.shared.reserved.0,"aw",@nobits
	.weak		__nv_reservedSMEM_offset_0_alias
	.size		__nv_reservedSMEM_offset_0_alias, 0, 64
	.other		__nv_reservedSMEM_offset_0_alias,@"STO_CUDA_RESERVED_SHARED STV_DEFAULT"
__nv_reservedSMEM_offset_0_alias:
	.zero		0
	.zero		64


//--------------------- .nv.constant0._Z14assign_flightsPK6FlightiP5Planei --------------------------
	.section	.nv.constant0._Z14assign_flightsPK6FlightiP5Planei,"a",@progbits
	.sectionflags	@""
	.align	4
.nv.constant0._Z14assign_flightsPK6FlightiP5Planei:
	.zero		924


//--------------------- .nv.constant0._Z17initialize_planesP5Planei --------------------------
	.section	.nv.constant0._Z17initialize_planesP5Planei,"a",@progbits
	.sectionflags	@""
	.align	4
.nv.constant0._Z17initialize_planesP5Planei:
	.zero		908


//--------------------- SYMBOLS --------------------------

	.type		.nv.reservedSmem.offset0,@object
	.size		.nv.reservedSmem.offset0,0x4
